//
// Generated by NVIDIA NVVM Compiler
//
// Compiler Build ID: CL-36424714
// Cuda compilation tools, release 13.0, V13.0.88
// Based on NVVM 20.0.0
//

.version 9.0
.target sm_100
.address_size 64

	// .globl	_Z10dotProductPfS_S_i
// _ZZ10dotProductPfS_S_iE4temp has been demoted

.visible .entry _Z10dotProductPfS_S_i(
	.param .u64 .ptr .align 1 _Z10dotProductPfS_S_i_param_0,
	.param .u64 .ptr .align 1 _Z10dotProductPfS_S_i_param_1,
	.param .u64 .ptr .align 1 _Z10dotProductPfS_S_i_param_2,
	.param .u32 _Z10dotProductPfS_S_i_param_3
)
{
	.reg .pred 	%p<6>;
	.reg .b32 	%r<15>;
	.reg .b32 	%f<8>;
	.reg .b64 	%rd<12>;
	// demoted variable
	.shared .align 4 .b8 _ZZ10dotProductPfS_S_iE4temp[1024];
	ld.param.u64 	%rd1, [_Z10dotProductPfS_S_i_param_0];
	ld.param.u64 	%rd2, [_Z10dotProductPfS_S_i_param_1];
	ld.param.u64 	%rd3, [_Z10dotProductPfS_S_i_param_2];
	ld.param.u32 	%r8, [_Z10dotProductPfS_S_i_param_3];
	mov.u32 	%r1, %tid.x;
	mov.u32 	%r2, %ctaid.x;
	mov.u32 	%r14, %ntid.x;
	mad.lo.s32 	%r4, %r2, %r14, %r1;
	setp.ge.s32 	%p1, %r4, %r8;
	shl.b32 	%r9, %r1, 2;
	mov.u32 	%r10, _ZZ10dotProductPfS_S_iE4temp;
	add.s32 	%r5, %r10, %r9;
	@%p1 bra 	$L__BB0_2;
	cvta.to.global.u64 	%rd4, %rd1;
	cvta.to.global.u64 	%rd5, %rd2;
	mul.wide.s32 	%rd6, %r4, 4;
	add.s64 	%rd7, %rd4, %rd6;
	ld.global.f32 	%f1, [%rd7];
	add.s64 	%rd8, %rd5, %rd6;
	ld.global.f32 	%f2, [%rd8];
	mul.f32 	%f3, %f1, %f2;
	st.shared.f32 	[%r5], %f3;
	bra.uni 	$L__BB0_3;
$L__BB0_2:
	mov.b32 	%r11, 0;
	st.shared.u32 	[%r5], %r11;
$L__BB0_3:
	bar.sync 	0;
	setp.lt.u32 	%p2, %r14, 2;
	@%p2 bra 	$L__BB0_7;
$L__BB0_4:
	shr.u32 	%r7, %r14, 1;
	setp.ge.u32 	%p3, %r1, %r7;
	@%p3 bra 	$L__BB0_6;
	shl.b32 	%r12, %r7, 2;
	add.s32 	%r13, %r5, %r12;
	ld.shared.f32 	%f4, [%r13];
	ld.shared.f32 	%f5, [%r5];
	add.f32 	%f6, %f4, %f5;
	st.shared.f32 	[%r5], %f6;
$L__BB0_6:
	bar.sync 	0;
	setp.gt.u32 	%p4, %r14, 3;
	mov.u32 	%r14, %r7;
	@%p4 bra 	$L__BB0_4;
$L__BB0_7:
	setp.ne.s32 	%p5, %r1, 0;
	@%p5 bra 	$L__BB0_9;
	ld.shared.f32 	%f7, [_ZZ10dotProductPfS_S_iE4temp];
	cvta.to.global.u64 	%rd9, %rd3;
	mul.wide.u32 	%rd10, %r2, 4;
	add.s64 	%rd11, %rd9, %rd10;
	st.global.f32 	[%rd11], %f7;
$L__BB0_9:
	ret;

}


// ===== COMPILED SASS (sm_100) =====

	.target	sm_100

	.elftype	@"ET_EXEC"


//--------------------- .note.nv.tkinfo           --------------------------
	.section	.note.nv.tkinfo,"",@"SHT_NOTE"
	.sectionflags	@"SHF_NOTE_NV_TKINFO"
	.tkinfo
        /*0018*/ 	.word	0x00000002
        /*0030*/ 	.string	""
        /*0030*/ 	.string	"ptxas"
        /*0030*/ 	.string	"Cuda compilation tools, release 13.0, V13.0.88"
        /*0030*/ 	.string	"Build cuda_13.0.r13.0/compiler.36424714_0"
        /*0030*/ 	.string	"-arch sm_100 -m 64 "



//--------------------- .note.nv.cuinfo           --------------------------
	.section	.note.nv.cuinfo,"",@"SHT_NOTE"
	.sectionflags	@"SHF_NOTE_NV_CUINFO"
        /*0018*/ 	.short	0x0002
        /*001a*/ 	.short	0x0064
        /*001c*/ 	.short	0x0082
	.zero		2


//--------------------- .nv.info                  --------------------------
	.section	.nv.info,"",@"SHT_CUDA_INFO"
	.align	4


	//----- nvinfo : EIATTR_REGCOUNT
	.align		4
        /*0000*/ 	.byte	0x04, 0x2f
        /*0002*/ 	.short	(.L_1 - .L_0)
	.align		4
.L_0:
        /*0004*/ 	.word	index@(_Z10dotProductPfS_S_i)
        /*0008*/ 	.word	0x0000000c


	//----- nvinfo : EIATTR_FRAME_SIZE
	.align		4
.L_1:
        /*000c*/ 	.byte	0x04, 0x11
        /*000e*/ 	.short	(.L_3 - .L_2)
	.align		4
.L_2:
        /*0010*/ 	.word	index@(_Z10dotProductPfS_S_i)
        /*0014*/ 	.word	0x00000000


	//----- nvinfo : EIATTR_MIN_STACK_SIZE
	.align		4
.L_3:
        /*0018*/ 	.byte	0x04, 0x12
        /*001a*/ 	.short	(.L_5 - .L_4)
	.align		4
.L_4:
        /*001c*/ 	.word	index@(_Z10dotProductPfS_S_i)
        /*0020*/ 	.word	0x00000000
.L_5:


//--------------------- .nv.compat                --------------------------
	.section	.nv.compat,"",@"SHT_CUDA_COMPAT_INFO"
	.align	4
        /*0000*/ 	.byte	0x02, 0x09, 0x00, 0x00, 0x02, 0x02, 0x01, 0x00, 0x02, 0x05, 0x05, 0x00, 0x03, 0x07, 0x01, 0x01
        /*0010*/ 	.byte	0x02, 0x03, 0x00, 0x00, 0x02, 0x06, 0x01, 0x00, 0x04, 0x0b, 0x08, 0x00, 0x09, 0x00, 0x00, 0x00
        /*0020*/ 	.byte	0x00, 0x00, 0x00, 0x00


//--------------------- .nv.info._Z10dotProductPfS_S_i --------------------------
	.section	.nv.info._Z10dotProductPfS_S_i,"",@"SHT_CUDA_INFO"
	.sectionflags	@""
	.align	4


	//----- nvinfo : EIATTR_CUDA_API_VERSION
	.align		4
        /*0000*/ 	.byte	0x04, 0x37
        /*0002*/ 	.short	(.L_7 - .L_6)
.L_6:
        /*0004*/ 	.word	0x00000082


	//----- nvinfo : EIATTR_KPARAM_INFO
	.align		4
.L_7:
        /*0008*/ 	.byte	0x04, 0x17
        /*000a*/ 	.short	(.L_9 - .L_8)
.L_8:
        /*000c*/ 	.word	0x00000000
        /*0010*/ 	.short	0x0003
        /*0012*/ 	.short	0x0018
        /*0014*/ 	.byte	0x00, 0xf0, 0x11, 0x00


	//----- nvinfo : EIATTR_KPARAM_INFO
	.align		4
.L_9:
        /*0018*/ 	.byte	0x04, 0x17
        /*001a*/ 	.short	(.L_11 - .L_10)
.L_10:
        /*001c*/ 	.word	0x00000000
        /*0020*/ 	.short	0x0002
        /*0022*/ 	.short	0x0010
        /*0024*/ 	.byte	0x00, 0xf5, 0x21, 0x00


	//----- nvinfo : EIATTR_KPARAM_INFO
	.align		4
.L_11:
        /*0028*/ 	.byte	0x04, 0x17
        /*002a*/ 	.short	(.L_13 - .L_12)
.L_12:
        /*002c*/ 	.word	0x00000000
        /*0030*/ 	.short	0x0001
        /*0032*/ 	.short	0x0008
        /*0034*/ 	.byte	0x00, 0xf5, 0x21, 0x00


	//----- nvinfo : EIATTR_KPARAM_INFO
	.align		4
.L_13:
        /*0038*/ 	.byte	0x04, 0x17
        /*003a*/ 	.short	(.L_15 - .L_14)
.L_14:
        /*003c*/ 	.word	0x00000000
        /*0040*/ 	.short	0x0000
        /*0042*/ 	.short	0x0000
        /*0044*/ 	.byte	0x00, 0xf5, 0x21, 0x00


	//----- nvinfo : EIATTR_SPARSE_MMA_MASK
	.align		4
.L_15:
        /*0048*/ 	.byte	0x03, 0x50
        /*004a*/ 	.short	0x0000


	//----- nvinfo : EIATTR_MAXREG_COUNT
	.align		4
        /*004c*/ 	.byte	0x03, 0x1b
        /*004e*/ 	.short	0x00ff


	//----- nvinfo : EIATTR_NUM_BARRIERS
	.align		4
        /*0050*/ 	.byte	0x02, 0x4c
        /*0052*/ 	.byte	0x01
	.zero		1


	//----- nvinfo : EIATTR_MERCURY_ISA_VERSION
	.align		4
        /*0054*/ 	.byte	0x03, 0x5f
        /*0056*/ 	.short	0x0101


	//----- nvinfo : EIATTR_VRC_CTA_INIT_COUNT
	.align		4
        /*0058*/ 	.byte	0x02, 0x4a
	.zero		1
	.zero		1


	//----- nvinfo : EIATTR_EXIT_INSTR_OFFSETS
	.align		4
        /*005c*/ 	.byte	0x04, 0x1c
        /*005e*/ 	.short	(.L_17 - .L_16)


	//   ....[0]....
.L_16:
        /*0060*/ 	.word	0x00000250


	//   ....[1]....
        /*0064*/ 	.word	0x000002d0


	//----- nvinfo : EIATTR_CBANK_PARAM_SIZE
	.align		4
.L_17:
        /*0068*/ 	.byte	0x03, 0x19
        /*006a*/ 	.short	0x001c


	//----- nvinfo : EIATTR_PARAM_CBANK
	.align		4
        /*006c*/ 	.byte	0x04, 0x0a
        /*006e*/ 	.short	(.L_19 - .L_18)
	.align		4
.L_18:
        /*0070*/ 	.word	index@(.nv.constant0._Z10dotProductPfS_S_i)
        /*0074*/ 	.short	0x0380
        /*0076*/ 	.short	0x001c


	//----- nvinfo : EIATTR_SW_WAR
	.align		4
.L_19:
        /*0078*/ 	.byte	0x04, 0x36
        /*007a*/ 	.short	(.L_21 - .L_20)
.L_20:
        /*007c*/ 	.word	0x00000008
.L_21:


//--------------------- .nv.callgraph             --------------------------
	.section	.nv.callgraph,"",@"SHT_CUDA_CALLGRAPH"
	.align	4
	.sectionentsize	8
	.align		4
        /*0000*/ 	.word	0x00000000
	.align		4
        /*0004*/ 	.word	0xffffffff
	.align		4
        /*0008*/ 	.word	0x00000000
	.align		4
        /*000c*/ 	.word	0xfffffffe
	.align		4
        /*0010*/ 	.word	0x00000000
	.align		4
        /*0014*/ 	.word	0xfffffffd
	.align		4
        /*0018*/ 	.word	0x00000000
	.align		4
        /*001c*/ 	.word	0xfffffffc


//--------------------- .text._Z10dotProductPfS_S_i --------------------------
	.section	.text._Z10dotProductPfS_S_i,"ax",@progbits
	.align	128
        .global         _Z10dotProductPfS_S_i
        .type           _Z10dotProductPfS_S_i,@function
        .size           _Z10dotProductPfS_S_i,(.L_x_3 - _Z10dotProductPfS_S_i)
        .other          _Z10dotProductPfS_S_i,@"STO_CUDA_ENTRY STV_DEFAULT"
_Z10dotProductPfS_S_i:
.text._Z10dotProductPfS_S_i:
[----:B------:R-:W-:Y:S01]  /*0000*/  LDC R1, c[0x0][0x37c] ;  /* 0x0000df00ff017b82 */ /* 0x000fe20000000800 */
[----:B------:R-:W0:Y:S01]  /*0010*/  S2R R8, SR_TID.X ;  /* 0x0000000000087919 */ /* 0x000e220000002100 */
[----:B------:R-:W0:Y:S06]  /*0020*/  LDCU UR8, c[0x0][0x360] ;  /* 0x00006c00ff0877ac */ /* 0x000e2c0008000800 */
[----:B------:R-:W1:Y:S01]  /*0030*/  LDC.64 R2, c[0x0][0x380] ;  /* 0x0000e000ff027b82 */ /* 0x000e620000000a00 */
[----:B------:R-:W0:Y:S01]  /*0040*/  S2R R9, SR_CTAID.X ;  /* 0x0000000000097919 */ /* 0x000e220000002500 */
[----:B------:R-:W2:Y:S01]  /*0050*/  LDCU UR4, c[0x0][0x398] ;  /* 0x00007300ff0477ac */ /* 0x000ea20008000800 */
[----:B------:R-:W3:Y:S05]  /*0060*/  LDCU.64 UR6, c[0x0][0x358] ;  /* 0x00006b00ff0677ac */ /* 0x000eea0008000a00 */
[----:B------:R-:W4:Y:S01]  /*0070*/  LDC.64 R4, c[0x0][0x388] ;  /* 0x0000e200ff047b82 */ /* 0x000f220000000a00 */
[----:B0-----:R-:W-:-:S05]  /*0080*/  IMAD R7, R9, UR8, R8 ;  /* 0x0000000809077c24 */ /* 0x001fca000f8e0208 */
[----:B--2---:R-:W-:-:S13]  /*0090*/  ISETP.GE.AND P1, PT, R7, UR4, PT ;  /* 0x0000000407007c0c */ /* 0x004fda000bf26270 */
[----:B-1----:R-:W-:-:S04]  /*00a0*/  @!P1 IMAD.WIDE R2, R7, 0x4, R2 ;  /* 0x0000000407029825 */ /* 0x002fc800078e0202 */
[----:B----4-:R-:W-:Y:S02]  /*00b0*/  @!P1 IMAD.WIDE R4, R7, 0x4, R4 ;  /* 0x0000000407049825 */ /* 0x010fe400078e0204 */
[----:B---3--:R-:W2:Y:S04]  /*00c0*/  @!P1 LDG.E R2, desc[UR6][R2.64] ;  /* 0x0000000602029981 */ /* 0x008ea8000c1e1900 */
[----:B------:R-:W2:Y:S01]  /*00d0*/  @!P1 LDG.E R5, desc[UR6][R4.64] ;  /* 0x0000000604059981 */ /* 0x000ea2000c1e1900 */
[----:B------:R-:W0:Y:S01]  /*00e0*/  S2UR UR5, SR_CgaCtaId ;  /* 0x00000000000579c3 */ /* 0x000e220000008800 */
[----:B------:R-:W-:Y:S01]  /*00f0*/  IMAD.U32 R6, RZ, RZ, UR8 ;  /* 0x00000008ff067e24 */ /* 0x000fe2000f8e00ff */
[----:B------:R-:W-:Y:S01]  /*0100*/  UMOV UR4, 0x400 ;  /* 0x0000040000047882 */ /* 0x000fe20000000000 */
[----:B------:R-:W-:-:S03]  /*0110*/  ISETP.NE.AND P0, PT, R8, RZ, PT ;  /* 0x000000ff0800720c */ /* 0x000fc60003f05270 */
[----:B------:R-:W-:Y:S01]  /*0120*/  ISETP.GE.U32.AND P2, PT, R6, 0x2, PT ;  /* 0x000000020600780c */ /* 0x000fe20003f46070 */
[----:B0-----:R-:W-:-:S06]  /*0130*/  ULEA UR4, UR5, UR4, 0x18 ;  /* 0x0000000405047291 */ /* 0x001fcc000f8ec0ff */
[----:B------:R-:W-:Y:S01]  /*0140*/  LEA R0, R8, UR4, 0x2 ;  /* 0x0000000408007c11 */ /* 0x000fe2000f8e10ff */
[----:B--2---:R-:W-:-:S05]  /*0150*/  @!P1 FMUL R7, R2, R5 ;  /* 0x0000000502079220 */ /* 0x004fca0000400000 */
[----:B------:R0:W-:Y:S04]  /*0160*/  @!P1 STS [R0], R7 ;  /* 0x0000000700009388 */ /* 0x0001e80000000800 */
[----:B------:R0:W-:Y:S01]  /*0170*/  @P1 STS [R0], RZ ;  /* 0x000000ff00001388 */ /* 0x0001e20000000800 */
[----:B------:R-:W-:Y:S06]  /*0180*/  BAR.SYNC.DEFER_BLOCKING 0x0 ;  /* 0x0000000000007b1d */ /* 0x000fec0000010000 */
[----:B------:R-:W-:Y:S05]  /*0190*/  @!P2 BRA `(.L_x_0) ;  /* 0x00000000002ca947 */ /* 0x000fea0003800000 */
.L_x_1:
[----:B------:R-:W-:-:S04]  /*01a0*/  SHF.R.U32.HI R5, RZ, 0x1, R6 ;  /* 0x00000001ff057819 */ /* 0x000fc80000011606 */
[----:B------:R-:W-:-:S13]  /*01b0*/  ISETP.GE.U32.AND P1, PT, R8, R5, PT ;  /* 0x000000050800720c */ /* 0x000fda0003f26070 */
[----:B------:R-:W-:Y:S01]  /*01c0*/  @!P1 LEA R2, R5, R0, 0x2 ;  /* 0x0000000005029211 */ /* 0x000fe200078e10ff */
[----:B------:R-:W-:Y:S05]  /*01d0*/  @!P1 LDS R3, [R0] ;  /* 0x0000000000039984 */ /* 0x000fea0000000800 */
[----:B------:R-:W1:Y:S02]  /*01e0*/  @!P1 LDS R2, [R2] ;  /* 0x0000000002029984 */ /* 0x000e640000000800 */
[----:B-1----:R-:W-:-:S05]  /*01f0*/  @!P1 FADD R3, R2, R3 ;  /* 0x0000000302039221 */ /* 0x002fca0000000000 */
[----:B------:R1:W-:Y:S01]  /*0200*/  @!P1 STS [R0], R3 ;  /* 0x0000000300009388 */ /* 0x0003e20000000800 */
[----:B------:R-:W-:Y:S01]  /*0210*/  BAR.SYNC.DEFER_BLOCKING 0x0 ;  /* 0x0000000000007b1d */ /* 0x000fe20000010000 */
[----:B------:R-:W-:Y:S01]  /*0220*/  ISETP.GT.U32.AND P1, PT, R6, 0x3, PT ;  /* 0x000000030600780c */ /* 0x000fe20003f24070 */
[----:B------:R-:W-:-:S12]  /*0230*/  IMAD.MOV.U32 R6, RZ, RZ, R5 ;  /* 0x000000ffff067224 */ /* 0x000fd800078e0005 */
[----:B-1----:R-:W-:Y:S05]  /*0240*/  @P1 BRA `(.L_x_1) ;  /* 0xfffffffc00d41947 */ /* 0x002fea000383ffff */
.L_x_0:
[----:B------:R-:W-:Y:S05]  /*0250*/  @P0 EXIT ;  /* 0x000000000000094d */ /* 0x000fea0003800000 */
[----:B------:R-:W1:Y:S01]  /*0260*/  S2UR UR5, SR_CgaCtaId ;  /* 0x00000000000579c3 */ /* 0x000e620000008800 */
[----:B------:R-:W-:-:S07]  /*0270*/  UMOV UR4, 0x400 ;  /* 0x0000040000047882 */ /* 0x000fce0000000000 */
[----:B------:R-:W2:Y:S01]  /*0280*/  LDC.64 R2, c[0x0][0x390] ;  /* 0x0000e400ff027b82 */ /* 0x000ea20000000a00 */
[----:B-1----:R-:W-:Y:S01]  /*0290*/  ULEA UR4, UR5, UR4, 0x18 ;  /* 0x0000000405047291 */ /* 0x002fe2000f8ec0ff */
[----:B--2---:R-:W-:-:S08]  /*02a0*/  IMAD.WIDE.U32 R2, R9, 0x4, R2 ;  /* 0x0000000409027825 */ /* 0x004fd000078e0002 */
[----:B------:R-:W1:Y:S04]  /*02b0*/  LDS R5, [UR4] ;  /* 0x00000004ff057984 */ /* 0x000e680008000800 */
[----:B-1----:R-:W-:Y:S01]  /*02c0*/  STG.E desc[UR6][R2.64], R5 ;  /* 0x0000000502007986 */ /* 0x002fe2000c101906 */
[----:B------:R-:W-:Y:S05]  /*02d0*/  EXIT ;  /* 0x000000000000794d */ /* 0x000fea0003800000 */
.L_x_2:
[----:B------:R-:W-:-:S00]  /*02e0*/  BRA `(.L_x_2) ;  /* 0xfffffffc00fc7947 */ /* 0x000fc0000383ffff */
[----:B------:R-:W-:-:S00]  /*02f0*/  NOP ;  /* 0x0000000000007918 */ /* 0x000fc00000000000 */
        /* <DEDUP_REMOVED lines=8> */
.L_x_3:


//--------------------- .nv.shared._Z10dotProductPfS_S_i --------------------------
	.section	.nv.shared._Z10dotProductPfS_S_i,"aw",@nobits
	.sectionflags	@""
	.align	4
.nv.shared._Z10dotProductPfS_S_i:
	.zero		2048


//--------------------- .nv.shared.reserved.0     --------------------------
	.section	.nv.shared.reserved.0,"aw",@nobits
	.weak		__nv_reservedSMEM_offset_0_alias
	.size		__nv_reservedSMEM_offset_0_alias, 0, 64
	.other		__nv_reservedSMEM_offset_0_alias,@"STO_CUDA_RESERVED_SHARED STV_DEFAULT"
__nv_reservedSMEM_offset_0_alias:
	.zero		0
	.zero		64


//--------------------- .nv.constant0._Z10dotProductPfS_S_i --------------------------
	.section	.nv.constant0._Z10dotProductPfS_S_i,"a",@progbits
	.sectionflags	@""
	.align	4
.nv.constant0._Z10dotProductPfS_S_i:
	.zero		924


//--------------------- SYMBOLS --------------------------

	.type		.nv.reservedSmem.offset0,@object
	.size		.nv.reservedSmem.offset0,0x4
	.type		.nv.reservedSmem.cap,@object
	.size		.nv.reservedSmem.cap,0x4
